//
// Generated by NVIDIA NVVM Compiler
//
// Compiler Build ID: CL-36424714
// Cuda compilation tools, release 13.0, V13.0.88
// Based on NVVM 20.0.0
//

.version 9.0
.target sm_100
.address_size 64

	// .globl	ReluForward

.visible .entry ReluForward(
	.param .u64 .ptr .align 1 ReluForward_param_0,
	.param .u64 .ptr .align 1 ReluForward_param_1,
	.param .u32 ReluForward_param_2
)
{
	.reg .b32 	%r<5>;
	.reg .b64 	%rd<8>;
	.reg .b64 	%fd<3>;

	ld.param.u64 	%rd1, [ReluForward_param_0];
	ld.param.u64 	%rd2, [ReluForward_param_1];
	cvta.to.global.u64 	%rd3, %rd2;
	mov.u32 	%r1, %ntid.x;
	mov.u32 	%r2, %ctaid.x;
	mov.u32 	%r3, %tid.x;
	mad.lo.s32 	%r4, %r1, %r2, %r3;
	mul.wide.s32 	%rd4, %r4, 8;
	add.s64 	%rd5, %rd3, %rd4;
	ld.global.f64 	%fd1, [%rd5];
	max.f64 	%fd2, %fd1, 0d0000000000000000;
	cvta.to.global.u64 	%rd6, %rd1;
	add.s64 	%rd7, %rd6, %rd4;
	st.global.f64 	[%rd7], %fd2;
	ret;

}
	// .globl	ReluBackward
.visible .entry ReluBackward(
	.param .u64 .ptr .align 1 ReluBackward_param_0,
	.param .u64 .ptr .align 1 ReluBackward_param_1,
	.param .u64 .ptr .align 1 ReluBackward_param_2,
	.param .u32 ReluBackward_param_3
)
{
	.reg .pred 	%p<2>;
	.reg .b32 	%r<5>;
	.reg .b64 	%rd<13>;
	.reg .b64 	%fd<6>;

	ld.param.u64 	%rd1, [ReluBackward_param_0];
	ld.param.u64 	%rd3, [ReluBackward_param_1];
	ld.param.u64 	%rd2, [ReluBackward_param_2];
	cvta.to.global.u64 	%rd4, %rd3;
	mov.u32 	%r2, %ntid.x;
	mov.u32 	%r3, %ctaid.x;
	mov.u32 	%r4, %tid.x;
	mad.lo.s32 	%r1, %r2, %r3, %r4;
	mul.wide.s32 	%rd5, %r1, 8;
	add.s64 	%rd6, %rd4, %rd5;
	ld.global.f64 	%fd4, [%rd6];
	setp.leu.f64 	%p1, %fd4, 0d0000000000000000;
	mov.f64 	%fd5, 0d0000000000000000;
	@%p1 bra 	$L__BB1_2;
	cvta.to.global.u64 	%rd7, %rd2;
	add.s64 	%rd9, %rd7, %rd5;
	ld.global.f64 	%fd5, [%rd9];
$L__BB1_2:
	cvta.to.global.u64 	%rd10, %rd1;
	add.s64 	%rd12, %rd10, %rd5;
	st.global.f64 	[%rd12], %fd5;
	ret;

}


// ===== COMPILED SASS (sm_100) =====

	.target	sm_100

	.elftype	@"ET_EXEC"


//--------------------- .note.nv.tkinfo           --------------------------
	.section	.note.nv.tkinfo,"",@"SHT_NOTE"
	.sectionflags	@"SHF_NOTE_NV_TKINFO"
	.tkinfo
        /*0018*/ 	.word	0x00000002
        /*0030*/ 	.string	""
        /*0030*/ 	.string	"ptxas"
        /*0030*/ 	.string	"Cuda compilation tools, release 13.0, V13.0.88"
        /*0030*/ 	.string	"Build cuda_13.0.r13.0/compiler.36424714_0"
        /*0030*/ 	.string	"-arch sm_100 -m 64 "



//--------------------- .note.nv.cuinfo           --------------------------
	.section	.note.nv.cuinfo,"",@"SHT_NOTE"
	.sectionflags	@"SHF_NOTE_NV_CUINFO"
        /*0018*/ 	.short	0x0002
        /*001a*/ 	.short	0x0064
        /*001c*/ 	.short	0x0082
	.zero		2


//--------------------- .nv.info                  --------------------------
	.section	.nv.info,"",@"SHT_CUDA_INFO"
	.align	4


	//----- nvinfo : EIATTR_REGCOUNT
	.align		4
        /*0000*/ 	.byte	0x04, 0x2f
        /*0002*/ 	.short	(.L_1 - .L_0)
	.align		4
.L_0:
        /*0004*/ 	.word	index@(ReluForward)
        /*0008*/ 	.word	0x00000010


	//----- nvinfo : EIATTR_FRAME_SIZE
	.align		4
.L_1:
        /*000c*/ 	.byte	0x04, 0x11
        /*000e*/ 	.short	(.L_3 - .L_2)
	.align		4
.L_2:
        /*0010*/ 	.word	index@(ReluForward)
        /*0014*/ 	.word	0x00000000


	//----- nvinfo : EIATTR_REGCOUNT
	.align		4
.L_3:
        /*0018*/ 	.byte	0x04, 0x2f
        /*001a*/ 	.short	(.L_5 - .L_4)
	.align		4
.L_4:
        /*001c*/ 	.word	index@(ReluBackward)
        /*0020*/ 	.word	0x0000000c


	//----- nvinfo : EIATTR_FRAME_SIZE
	.align		4
.L_5:
        /*0024*/ 	.byte	0x04, 0x11
        /*0026*/ 	.short	(.L_7 - .L_6)
	.align		4
.L_6:
        /*0028*/ 	.word	index@(ReluBackward)
        /*002c*/ 	.word	0x00000000


	//----- nvinfo : EIATTR_MIN_STACK_SIZE
	.align		4
.L_7:
        /*0030*/ 	.byte	0x04, 0x12
        /*0032*/ 	.short	(.L_9 - .L_8)
	.align		4
.L_8:
        /*0034*/ 	.word	index@(ReluBackward)
        /*0038*/ 	.word	0x00000000


	//----- nvinfo : EIATTR_MIN_STACK_SIZE
	.align		4
.L_9:
        /*003c*/ 	.byte	0x04, 0x12
        /*003e*/ 	.short	(.L_11 - .L_10)
	.align		4
.L_10:
        /*0040*/ 	.word	index@(ReluForward)
        /*0044*/ 	.word	0x00000000
.L_11:


//--------------------- .nv.compat                --------------------------
	.section	.nv.compat,"",@"SHT_CUDA_COMPAT_INFO"
	.align	4
        /*0000*/ 	.byte	0x02, 0x09, 0x00, 0x00, 0x02, 0x02, 0x01, 0x00, 0x02, 0x05, 0x05, 0x00, 0x03, 0x07, 0x01, 0x01
        /*0010*/ 	.byte	0x02, 0x03, 0x00, 0x00, 0x02, 0x06, 0x01, 0x00, 0x04, 0x0b, 0x08, 0x00, 0x01, 0x00, 0x00, 0x00
        /*0020*/ 	.byte	0x00, 0x00, 0x00, 0x00


//--------------------- .nv.info.ReluBackward     --------------------------
	.section	.nv.info.ReluBackward,"",@"SHT_CUDA_INFO"
	.sectionflags	@""
	.align	4


	//----- nvinfo : EIATTR_CUDA_API_VERSION
	.align		4
        /*0000*/ 	.byte	0x04, 0x37
        /*0002*/ 	.short	(.L_13 - .L_12)
.L_12:
        /*0004*/ 	.word	0x00000082


	//----- nvinfo : EIATTR_KPARAM_INFO
	.align		4
.L_13:
        /*0008*/ 	.byte	0x04, 0x17
        /*000a*/ 	.short	(.L_15 - .L_14)
.L_14:
        /*000c*/ 	.word	0x00000000
        /*0010*/ 	.short	0x0003
        /*0012*/ 	.short	0x0018
        /*0014*/ 	.byte	0x00, 0xf0, 0x11, 0x00


	//----- nvinfo : EIATTR_KPARAM_INFO
	.align		4
.L_15:
        /*0018*/ 	.byte	0x04, 0x17
        /*001a*/ 	.short	(.L_17 - .L_16)
.L_16:
        /*001c*/ 	.word	0x00000000
        /*0020*/ 	.short	0x0002
        /*0022*/ 	.short	0x0010
        /*0024*/ 	.byte	0x00, 0xf5, 0x21, 0x00


	//----- nvinfo : EIATTR_KPARAM_INFO
	.align		4
.L_17:
        /*0028*/ 	.byte	0x04, 0x17
        /*002a*/ 	.short	(.L_19 - .L_18)
.L_18:
        /*002c*/ 	.word	0x00000000
        /*0030*/ 	.short	0x0001
        /*0032*/ 	.short	0x0008
        /*0034*/ 	.byte	0x00, 0xf5, 0x21, 0x00


	//----- nvinfo : EIATTR_KPARAM_INFO
	.align		4
.L_19:
        /*0038*/ 	.byte	0x04, 0x17
        /*003a*/ 	.short	(.L_21 - .L_20)
.L_20:
        /*003c*/ 	.word	0x00000000
        /*0040*/ 	.short	0x0000
        /*0042*/ 	.short	0x0000
        /*0044*/ 	.byte	0x00, 0xf5, 0x21, 0x00


	//----- nvinfo : EIATTR_SPARSE_MMA_MASK
	.align		4
.L_21:
        /*0048*/ 	.byte	0x03, 0x50
        /*004a*/ 	.short	0x0000


	//----- nvinfo : EIATTR_MAXREG_COUNT
	.align		4
        /*004c*/ 	.byte	0x03, 0x1b
        /*004e*/ 	.short	0x00ff


	//----- nvinfo : EIATTR_MERCURY_ISA_VERSION
	.align		4
        /*0050*/ 	.byte	0x03, 0x5f
        /*0052*/ 	.short	0x0101


	//----- nvinfo : EIATTR_VRC_CTA_INIT_COUNT
	.align		4
        /*0054*/ 	.byte	0x02, 0x4a
	.zero		1
	.zero		1


	//----- nvinfo : EIATTR_EXIT_INSTR_OFFSETS
	.align		4
        /*0058*/ 	.byte	0x04, 0x1c
        /*005a*/ 	.short	(.L_23 - .L_22)


	//   ....[0]....
.L_22:
        /*005c*/ 	.word	0x00000140


	//----- nvinfo : EIATTR_CRS_STACK_SIZE
	.align		4
.L_23:
        /*0060*/ 	.byte	0x04, 0x1e
        /*0062*/ 	.short	(.L_25 - .L_24)
.L_24:
        /*0064*/ 	.word	0x00000000


	//----- nvinfo : EIATTR_CBANK_PARAM_SIZE
	.align		4
.L_25:
        /*0068*/ 	.byte	0x03, 0x19
        /*006a*/ 	.short	0x001c


	//----- nvinfo : EIATTR_PARAM_CBANK
	.align		4
        /*006c*/ 	.byte	0x04, 0x0a
        /*006e*/ 	.short	(.L_27 - .L_26)
	.align		4
.L_26:
        /*0070*/ 	.word	index@(.nv.constant0.ReluBackward)
        /*0074*/ 	.short	0x0380
        /*0076*/ 	.short	0x001c


	//----- nvinfo : EIATTR_SW_WAR
	.align		4
.L_27:
        /*0078*/ 	.byte	0x04, 0x36
        /*007a*/ 	.short	(.L_29 - .L_28)
.L_28:
        /*007c*/ 	.word	0x00000008
.L_29:


//--------------------- .nv.info.ReluForward      --------------------------
	.section	.nv.info.ReluForward,"",@"SHT_CUDA_INFO"
	.sectionflags	@""
	.align	4


	//----- nvinfo : EIATTR_CUDA_API_VERSION
	.align		4
        /*0000*/ 	.byte	0x04, 0x37
        /*0002*/ 	.short	(.L_31 - .L_30)
.L_30:
        /*0004*/ 	.word	0x00000082


	//----- nvinfo : EIATTR_KPARAM_INFO
	.align		4
.L_31:
        /*0008*/ 	.byte	0x04, 0x17
        /*000a*/ 	.short	(.L_33 - .L_32)
.L_32:
        /*000c*/ 	.word	0x00000000
        /*0010*/ 	.short	0x0002
        /*0012*/ 	.short	0x0010
        /*0014*/ 	.byte	0x00, 0xf0, 0x11, 0x00


	//----- nvinfo : EIATTR_KPARAM_INFO
	.align		4
.L_33:
        /*0018*/ 	.byte	0x04, 0x17
        /*001a*/ 	.short	(.L_35 - .L_34)
.L_34:
        /*001c*/ 	.word	0x00000000
        /*0020*/ 	.short	0x0001
        /*0022*/ 	.short	0x0008
        /*0024*/ 	.byte	0x00, 0xf5, 0x21, 0x00


	//----- nvinfo : EIATTR_KPARAM_INFO
	.align		4
.L_35:
        /*0028*/ 	.byte	0x04, 0x17
        /*002a*/ 	.short	(.L_37 - .L_36)
.L_36:
        /*002c*/ 	.word	0x00000000
        /*0030*/ 	.short	0x0000
        /*0032*/ 	.short	0x0000
        /*0034*/ 	.byte	0x00, 0xf5, 0x21, 0x00


	//----- nvinfo : EIATTR_SPARSE_MMA_MASK
	.align		4
.L_37:
        /*0038*/ 	.byte	0x03, 0x50
        /*003a*/ 	.short	0x0000


	//----- nvinfo : EIATTR_MAXREG_COUNT
	.align		4
        /*003c*/ 	.byte	0x03, 0x1b
        /*003e*/ 	.short	0x00ff


	//----- nvinfo : EIATTR_MERCURY_ISA_VERSION
	.align		4
        /*0040*/ 	.byte	0x03, 0x5f
        /*0042*/ 	.short	0x0101


	//----- nvinfo : EIATTR_VRC_CTA_INIT_COUNT
	.align		4
        /*0044*/ 	.byte	0x02, 0x4a
	.zero		1
	.zero		1


	//----- nvinfo : EIATTR_EXIT_INSTR_OFFSETS
	.align		4
        /*0048*/ 	.byte	0x04, 0x1c
        /*004a*/ 	.short	(.L_39 - .L_38)


	//   ....[0]....
.L_38:
        /*004c*/ 	.word	0x00000150


	//----- nvinfo : EIATTR_CBANK_PARAM_SIZE
	.align		4
.L_39:
        /*0050*/ 	.byte	0x03, 0x19
        /*0052*/ 	.short	0x0014


	//----- nvinfo : EIATTR_PARAM_CBANK
	.align		4
        /*0054*/ 	.byte	0x04, 0x0a
        /*0056*/ 	.short	(.L_41 - .L_40)
	.align		4
.L_40:
        /*0058*/ 	.word	index@(.nv.constant0.ReluForward)
        /*005c*/ 	.short	0x0380
        /*005e*/ 	.short	0x0014


	//----- nvinfo : EIATTR_SW_WAR
	.align		4
.L_41:
        /*0060*/ 	.byte	0x04, 0x36
        /*0062*/ 	.short	(.L_43 - .L_42)
.L_42:
        /*0064*/ 	.word	0x00000008
.L_43:


//--------------------- .nv.callgraph             --------------------------
	.section	.nv.callgraph,"",@"SHT_CUDA_CALLGRAPH"
	.align	4
	.sectionentsize	8
	.align		4
        /*0000*/ 	.word	0x00000000
	.align		4
        /*0004*/ 	.word	0xffffffff
	.align		4
        /*0008*/ 	.word	0x00000000
	.align		4
        /*000c*/ 	.word	0xfffffffe
	.align		4
        /*0010*/ 	.word	0x00000000
	.align		4
        /*0014*/ 	.word	0xfffffffd
	.align		4
        /*0018*/ 	.word	0x00000000
	.align		4
        /*001c*/ 	.word	0xfffffffc


//--------------------- .text.ReluBackward        --------------------------
	.section	.text.ReluBackward,"ax",@progbits
	.align	128
        .global         ReluBackward
        .type           ReluBackward,@function
        .size           ReluBackward,(.L_x_4 - ReluBackward)
        .other          ReluBackward,@"STO_CUDA_ENTRY STV_DEFAULT"
ReluBackward:
.text.ReluBackward:
[----:B------:R-:W-:Y:S01]  /*0000*/  LDC R1, c[0x0][0x37c] ;  /* 0x0000df00ff017b82 */ /* 0x000fe20000000800 */
[----:B------:R-:W0:Y:S07]  /*0010*/  S2R R9, SR_CTAID.X ;  /* 0x0000000000097919 */ /* 0x000e2e0000002500 */
[----:B------:R-:W1:Y:S01]  /*0020*/  LDC.64 R2, c[0x0][0x388] ;  /* 0x0000e200ff027b82 */ /* 0x000e620000000a00 */
[----:B------:R-:W0:Y:S01]  /*0030*/  LDCU UR6, c[0x0][0x360] ;  /* 0x00006c00ff0677ac */ /* 0x000e220008000800 */
[----:B------:R-:W0:Y:S01]  /*0040*/  S2R R0, SR_TID.X ;  /* 0x0000000000007919 */ /* 0x000e220000002100 */
[----:B------:R-:W2:Y:S05]  /*0050*/  LDCU.64 UR4, c[0x0][0x358] ;  /* 0x00006b00ff0477ac */ /* 0x000eaa0008000a00 */
[----:B------:R-:W3:Y:S01]  /*0060*/  LDC.64 R6, c[0x0][0x380] ;  /* 0x0000e000ff067b82 */ /* 0x000ee20000000a00 */
[----:B0-----:R-:W-:-:S04]  /*0070*/  IMAD R9, R9, UR6, R0 ;  /* 0x0000000609097c24 */ /* 0x001fc8000f8e0200 */
[----:B-1----:R-:W-:-:S06]  /*0080*/  IMAD.WIDE R2, R9, 0x8, R2 ;  /* 0x0000000809027825 */ /* 0x002fcc00078e0202 */
[----:B--2---:R-:W2:Y:S01]  /*0090*/  LDG.E.64 R2, desc[UR4][R2.64] ;  /* 0x0000000402027981 */ /* 0x004ea2000c1e1b00 */
[----:B------:R-:W-:Y:S01]  /*00a0*/  BSSY.RECONVERGENT B0, `(.L_x_0) ;  /* 0x0000008000007945 */ /* 0x000fe20003800200 */
[----:B---3--:R-:W-:Y:S01]  /*00b0*/  IMAD.WIDE R6, R9, 0x8, R6 ;  /* 0x0000000809067825 */ /* 0x008fe200078e0206 */
[----:B------:R-:W-:Y:S01]  /*00c0*/  CS2R R4, SRZ ;  /* 0x0000000000047805 */ /* 0x000fe2000001ff00 */
[----:B--2---:R-:W-:-:S14]  /*00d0*/  DSETP.GT.AND P0, PT, R2, RZ, PT ;  /* 0x000000ff0200722a */ /* 0x004fdc0003f04000 */
[----:B------:R-:W-:Y:S05]  /*00e0*/  @!P0 BRA `(.L_x_1) ;  /* 0x00000000000c8947 */ /* 0x000fea0003800000 */
[----:B------:R-:W0:Y:S02]  /*00f0*/  LDC.64 R4, c[0x0][0x390] ;  /* 0x0000e400ff047b82 */ /* 0x000e240000000a00 */
[----:B0-----:R-:W-:-:S06]  /*0100*/  IMAD.WIDE R4, R9, 0x8, R4 ;  /* 0x0000000809047825 */ /* 0x001fcc00078e0204 */
[----:B------:R-:W5:Y:S02]  /*0110*/  LDG.E.64 R4, desc[UR4][R4.64] ;  /* 0x0000000404047981 */ /* 0x000f64000c1e1b00 */
.L_x_1:
[----:B------:R-:W-:Y:S05]  /*0120*/  BSYNC.RECONVERGENT B0 ;  /* 0x0000000000007941 */ /* 0x000fea0003800200 */
.L_x_0:
[----:B-----5:R-:W-:Y:S01]  /*0130*/  STG.E.64 desc[UR4][R6.64], R4 ;  /* 0x0000000406007986 */ /* 0x020fe2000c101b04 */
[----:B------:R-:W-:Y:S05]  /*0140*/  EXIT ;  /* 0x000000000000794d */ /* 0x000fea0003800000 */
.L_x_2:
[----:B------:R-:W-:-:S00]  /*0150*/  BRA `(.L_x_2) ;  /* 0xfffffffc00fc7947 */ /* 0x000fc0000383ffff */
[----:B------:R-:W-:-:S00]  /*0160*/  NOP ;  /* 0x0000000000007918 */ /* 0x000fc00000000000 */
        /* <DEDUP_REMOVED lines=9> */
.L_x_4:


//--------------------- .text.ReluForward         --------------------------
	.section	.text.ReluForward,"ax",@progbits
	.align	128
        .global         ReluForward
        .type           ReluForward,@function
        .size           ReluForward,(.L_x_5 - ReluForward)
        .other          ReluForward,@"STO_CUDA_ENTRY STV_DEFAULT"
ReluForward:
.text.ReluForward:
        /* <DEDUP_REMOVED lines=10> */
[----:B------:R-:W-:Y:S01]  /*00a0*/  MOV R0, RZ ;  /* 0x000000ff00007202 */ /* 0x000fe20000000f00 */
[----:B------:R-:W-:Y:S02]  /*00b0*/  HFMA2 R4, -RZ, RZ, 0, 0 ;  /* 0x00000000ff047431 */ /* 0x000fe400000001ff */
[----:B---3--:R-:W-:Y:S01]  /*00c0*/  IMAD.WIDE R6, R5, 0x8, R6 ;  /* 0x0000000805067825 */ /* 0x008fe200078e0206 */
[----:B--2---:R-:W-:Y:S01]  /*00d0*/  DSETP.MAX.AND P0, P1, RZ, R2, PT ;  /* 0x00000002ff00722a */ /* 0x004fe2000390f000 */
[----:B------:R-:W-:Y:S02]  /*00e0*/  MOV R11, R3 ;  /* 0x00000003000b7202 */ /* 0x000fe40000000f00 */
[----:B------:R-:W-:-:S03]  /*00f0*/  IMAD.MOV.U32 R9, RZ, RZ, R2 ;  /* 0x000000ffff097224 */ /* 0x000fc600078e0002 */
[----:B------:R-:W-:Y:S02]  /*0100*/  FSEL R13, R0, R11, P0 ;  /* 0x0000000b000d7208 */ /* 0x000fe40000000000 */
[----:B------:R-:W-:-:S06]  /*0110*/  SEL R4, R4, R9, P0 ;  /* 0x0000000904047207 */ /* 0x000fcc0000000000 */
[----:B------:R-:W-:-:S05]  /*0120*/  @P1 LOP3.LUT R13, R11, 0x80000, RZ, 0xfc, !PT ;  /* 0x000800000b0d1812 */ /* 0x000fca00078efcff */
[----:B------:R-:W-:-:S05]  /*0130*/  IMAD.MOV.U32 R5, RZ, RZ, R13 ;  /* 0x000000ffff057224 */ /* 0x000fca00078e000d */
[----:B------:R-:W-:Y:S01]  /*0140*/  STG.E.64 desc[UR4][R6.64], R4 ;  /* 0x0000000406007986 */ /* 0x000fe2000c101b04 */
[----:B------:R-:W-:Y:S05]  /*0150*/  EXIT ;  /* 0x000000000000794d */ /* 0x000fea0003800000 */
.L_x_3:
        /* <DEDUP_REMOVED lines=10> */
.L_x_5:


//--------------------- .nv.shared.reserved.0     --------------------------
	.section	.nv.shared.reserved.0,"aw",@nobits
	.weak		__nv_reservedSMEM_offset_0_alias
	.size		__nv_reservedSMEM_offset_0_alias, 0, 64
	.other		__nv_reservedSMEM_offset_0_alias,@"STO_CUDA_RESERVED_SHARED STV_DEFAULT"
__nv_reservedSMEM_offset_0_alias:
	.zero		0
	.zero		64


//--------------------- .nv.constant0.ReluBackward --------------------------
	.section	.nv.constant0.ReluBackward,"a",@progbits
	.sectionflags	@""
	.align	4
.nv.constant0.ReluBackward:
	.zero		924


//--------------------- .nv.constant0.ReluForward --------------------------
	.section	.nv.constant0.ReluForward,"a",@progbits
	.sectionflags	@""
	.align	4
.nv.constant0.ReluForward:
	.zero		916


//--------------------- SYMBOLS --------------------------

	.type		.nv.reservedSmem.offset0,@object
	.size		.nv.reservedSmem.offset0,0x4
